//
// Generated by NVIDIA NVVM Compiler
//
// Compiler Build ID: CL-36424714
// Cuda compilation tools, release 13.0, V13.0.88
// Based on NVVM 20.0.0
//

.version 9.0
.target sm_100
.address_size 64

	// .globl	_Z15ordenarPorRangoPiS_i

.visible .entry _Z15ordenarPorRangoPiS_i(
	.param .u64 .ptr .align 1 _Z15ordenarPorRangoPiS_i_param_0,
	.param .u64 .ptr .align 1 _Z15ordenarPorRangoPiS_i_param_1,
	.param .u32 _Z15ordenarPorRangoPiS_i_param_2
)
{
	.reg .pred 	%p<87>;
	.reg .b32 	%r<97>;
	.reg .b64 	%rd<23>;

	ld.param.u64 	%rd9, [_Z15ordenarPorRangoPiS_i_param_0];
	ld.param.u64 	%rd7, [_Z15ordenarPorRangoPiS_i_param_1];
	ld.param.u32 	%r25, [_Z15ordenarPorRangoPiS_i_param_2];
	cvta.to.global.u64 	%rd1, %rd9;
	mov.u32 	%r26, %tid.x;
	mov.u32 	%r27, %ctaid.x;
	mov.u32 	%r28, %ntid.x;
	mad.lo.s32 	%r1, %r27, %r28, %r26;
	mul.wide.s32 	%rd10, %r1, 4;
	add.s64 	%rd11, %rd1, %rd10;
	ld.global.u32 	%r2, [%rd11];
	setp.ge.s32 	%p1, %r1, %r25;
	setp.lt.s32 	%p2, %r25, 1;
	mov.b64 	%rd22, 0;
	or.pred  	%p3, %p1, %p2;
	@%p3 bra 	$L__BB0_13;
	and.b32  	%r3, %r25, 7;
	setp.lt.u32 	%p4, %r25, 8;
	mov.b32 	%r91, 0;
	mov.u32 	%r96, %r91;
	@%p4 bra 	$L__BB0_4;
	and.b32  	%r91, %r25, 2147483640;
	add.s64 	%rd21, %rd1, 16;
	mov.b32 	%r85, 0;
	mov.u32 	%r96, %r85;
$L__BB0_3:
	.pragma "nounroll";
	ld.global.u32 	%r32, [%rd21+-16];
	setp.gt.s32 	%p5, %r2, %r32;
	setp.eq.s32 	%p6, %r2, %r32;
	setp.gt.s32 	%p7, %r85, %r1;
	and.pred  	%p8, %p7, %p6;
	or.pred  	%p9, %p5, %p8;
	selp.u32 	%r33, 1, 0, %p9;
	add.s32 	%r34, %r96, %r33;
	ld.global.u32 	%r35, [%rd21+-12];
	setp.gt.s32 	%p10, %r2, %r35;
	setp.eq.s32 	%p11, %r2, %r35;
	setp.ge.s32 	%p12, %r85, %r1;
	and.pred  	%p13, %p12, %p11;
	or.pred  	%p14, %p10, %p13;
	selp.u32 	%r36, 1, 0, %p14;
	add.s32 	%r37, %r34, %r36;
	ld.global.u32 	%r38, [%rd21+-8];
	setp.gt.s32 	%p15, %r2, %r38;
	setp.eq.s32 	%p16, %r2, %r38;
	add.s32 	%r39, %r85, 2;
	setp.gt.s32 	%p17, %r39, %r1;
	and.pred  	%p18, %p17, %p16;
	or.pred  	%p19, %p15, %p18;
	selp.u32 	%r40, 1, 0, %p19;
	add.s32 	%r41, %r37, %r40;
	ld.global.u32 	%r42, [%rd21+-4];
	setp.gt.s32 	%p20, %r2, %r42;
	setp.eq.s32 	%p21, %r2, %r42;
	add.s32 	%r43, %r85, 3;
	setp.gt.s32 	%p22, %r43, %r1;
	and.pred  	%p23, %p22, %p21;
	or.pred  	%p24, %p20, %p23;
	selp.u32 	%r44, 1, 0, %p24;
	add.s32 	%r45, %r41, %r44;
	ld.global.u32 	%r46, [%rd21];
	setp.gt.s32 	%p25, %r2, %r46;
	setp.eq.s32 	%p26, %r2, %r46;
	add.s32 	%r47, %r85, 4;
	setp.gt.s32 	%p27, %r47, %r1;
	and.pred  	%p28, %p27, %p26;
	or.pred  	%p29, %p25, %p28;
	selp.u32 	%r48, 1, 0, %p29;
	add.s32 	%r49, %r45, %r48;
	ld.global.u32 	%r50, [%rd21+4];
	setp.gt.s32 	%p30, %r2, %r50;
	setp.eq.s32 	%p31, %r2, %r50;
	add.s32 	%r51, %r85, 5;
	setp.gt.s32 	%p32, %r51, %r1;
	and.pred  	%p33, %p32, %p31;
	or.pred  	%p34, %p30, %p33;
	selp.u32 	%r52, 1, 0, %p34;
	add.s32 	%r53, %r49, %r52;
	ld.global.u32 	%r54, [%rd21+8];
	setp.gt.s32 	%p35, %r2, %r54;
	setp.eq.s32 	%p36, %r2, %r54;
	add.s32 	%r55, %r85, 6;
	setp.gt.s32 	%p37, %r55, %r1;
	and.pred  	%p38, %p37, %p36;
	or.pred  	%p39, %p35, %p38;
	selp.u32 	%r56, 1, 0, %p39;
	add.s32 	%r57, %r53, %r56;
	ld.global.u32 	%r58, [%rd21+12];
	setp.gt.s32 	%p40, %r2, %r58;
	setp.eq.s32 	%p41, %r2, %r58;
	add.s32 	%r59, %r85, 7;
	setp.gt.s32 	%p42, %r59, %r1;
	and.pred  	%p43, %p42, %p41;
	or.pred  	%p44, %p40, %p43;
	selp.u32 	%r60, 1, 0, %p44;
	add.s32 	%r96, %r57, %r60;
	add.s64 	%rd21, %rd21, 32;
	add.s32 	%r85, %r85, 8;
	setp.ne.s32 	%p45, %r85, %r91;
	@%p45 bra 	$L__BB0_3;
$L__BB0_4:
	setp.eq.s32 	%p46, %r3, 0;
	@%p46 bra 	$L__BB0_12;
	and.b32  	%r12, %r25, 3;
	setp.lt.u32 	%p47, %r3, 4;
	@%p47 bra 	$L__BB0_7;
	mul.wide.u32 	%rd12, %r91, 4;
	add.s64 	%rd13, %rd1, %rd12;
	ld.global.u32 	%r62, [%rd13];
	setp.gt.s32 	%p48, %r2, %r62;
	setp.eq.s32 	%p49, %r2, %r62;
	setp.gt.s32 	%p50, %r91, %r1;
	and.pred  	%p51, %p50, %p49;
	or.pred  	%p52, %p48, %p51;
	selp.u32 	%r63, 1, 0, %p52;
	add.s32 	%r64, %r96, %r63;
	ld.global.u32 	%r65, [%rd13+4];
	setp.gt.s32 	%p53, %r2, %r65;
	setp.eq.s32 	%p54, %r2, %r65;
	setp.ge.s32 	%p55, %r91, %r1;
	and.pred  	%p56, %p55, %p54;
	or.pred  	%p57, %p53, %p56;
	selp.u32 	%r66, 1, 0, %p57;
	add.s32 	%r67, %r64, %r66;
	add.s32 	%r68, %r91, 2;
	ld.global.u32 	%r69, [%rd13+8];
	setp.gt.s32 	%p58, %r2, %r69;
	setp.eq.s32 	%p59, %r2, %r69;
	setp.gt.s32 	%p60, %r68, %r1;
	and.pred  	%p61, %p60, %p59;
	or.pred  	%p62, %p58, %p61;
	selp.u32 	%r70, 1, 0, %p62;
	add.s32 	%r71, %r67, %r70;
	add.s32 	%r72, %r91, 3;
	ld.global.u32 	%r73, [%rd13+12];
	setp.gt.s32 	%p63, %r2, %r73;
	setp.eq.s32 	%p64, %r2, %r73;
	setp.gt.s32 	%p65, %r72, %r1;
	and.pred  	%p66, %p65, %p64;
	or.pred  	%p67, %p63, %p66;
	selp.u32 	%r74, 1, 0, %p67;
	add.s32 	%r96, %r71, %r74;
	add.s32 	%r91, %r91, 4;
$L__BB0_7:
	setp.eq.s32 	%p68, %r12, 0;
	@%p68 bra 	$L__BB0_12;
	setp.eq.s32 	%p69, %r12, 1;
	@%p69 bra 	$L__BB0_10;
	mul.wide.u32 	%rd14, %r91, 4;
	add.s64 	%rd15, %rd1, %rd14;
	ld.global.u32 	%r76, [%rd15];
	setp.gt.s32 	%p70, %r2, %r76;
	setp.eq.s32 	%p71, %r2, %r76;
	setp.gt.s32 	%p72, %r91, %r1;
	and.pred  	%p73, %p72, %p71;
	or.pred  	%p74, %p70, %p73;
	selp.u32 	%r77, 1, 0, %p74;
	add.s32 	%r78, %r96, %r77;
	ld.global.u32 	%r79, [%rd15+4];
	setp.gt.s32 	%p75, %r2, %r79;
	setp.eq.s32 	%p76, %r2, %r79;
	setp.ge.s32 	%p77, %r91, %r1;
	and.pred  	%p78, %p77, %p76;
	or.pred  	%p79, %p75, %p78;
	selp.u32 	%r80, 1, 0, %p79;
	add.s32 	%r96, %r78, %r80;
	add.s32 	%r91, %r91, 2;
$L__BB0_10:
	and.b32  	%r81, %r25, 1;
	setp.eq.b32 	%p80, %r81, 1;
	not.pred 	%p81, %p80;
	@%p81 bra 	$L__BB0_12;
	mul.wide.u32 	%rd16, %r91, 4;
	add.s64 	%rd17, %rd1, %rd16;
	ld.global.u32 	%r82, [%rd17];
	setp.gt.s32 	%p82, %r2, %r82;
	setp.eq.s32 	%p83, %r2, %r82;
	setp.gt.s32 	%p84, %r91, %r1;
	and.pred  	%p85, %p84, %p83;
	or.pred  	%p86, %p82, %p85;
	selp.u32 	%r84, 1, 0, %p86;
	add.s32 	%r96, %r96, %r84;
$L__BB0_12:
	cvt.u64.u32 	%rd22, %r96;
$L__BB0_13:
	cvta.to.global.u64 	%rd18, %rd7;
	shl.b64 	%rd19, %rd22, 2;
	add.s64 	%rd20, %rd18, %rd19;
	st.global.u32 	[%rd20], %r2;
	ret;

}


// ===== COMPILED SASS (sm_100) =====

	.target	sm_100

	.elftype	@"ET_EXEC"


//--------------------- .note.nv.tkinfo           --------------------------
	.section	.note.nv.tkinfo,"",@"SHT_NOTE"
	.sectionflags	@"SHF_NOTE_NV_TKINFO"
	.tkinfo
        /*0018*/ 	.word	0x00000002
        /*0030*/ 	.string	""
        /*0030*/ 	.string	"ptxas"
        /*0030*/ 	.string	"Cuda compilation tools, release 13.0, V13.0.88"
        /*0030*/ 	.string	"Build cuda_13.0.r13.0/compiler.36424714_0"
        /*0030*/ 	.string	"-arch sm_100 -m 64 "



//--------------------- .note.nv.cuinfo           --------------------------
	.section	.note.nv.cuinfo,"",@"SHT_NOTE"
	.sectionflags	@"SHF_NOTE_NV_CUINFO"
        /*0018*/ 	.short	0x0002
        /*001a*/ 	.short	0x0064
        /*001c*/ 	.short	0x0082
	.zero		2


//--------------------- .nv.info                  --------------------------
	.section	.nv.info,"",@"SHT_CUDA_INFO"
	.align	4


	//----- nvinfo : EIATTR_REGCOUNT
	.align		4
        /*0000*/ 	.byte	0x04, 0x2f
        /*0002*/ 	.short	(.L_1 - .L_0)
	.align		4
.L_0:
        /*0004*/ 	.word	index@(_Z15ordenarPorRangoPiS_i)
        /*0008*/ 	.word	0x0000001a


	//----- nvinfo : EIATTR_FRAME_SIZE
	.align		4
.L_1:
        /*000c*/ 	.byte	0x04, 0x11
        /*000e*/ 	.short	(.L_3 - .L_2)
	.align		4
.L_2:
        /*0010*/ 	.word	index@(_Z15ordenarPorRangoPiS_i)
        /*0014*/ 	.word	0x00000000


	//----- nvinfo : EIATTR_MIN_STACK_SIZE
	.align		4
.L_3:
        /*0018*/ 	.byte	0x04, 0x12
        /*001a*/ 	.short	(.L_5 - .L_4)
	.align		4
.L_4:
        /*001c*/ 	.word	index@(_Z15ordenarPorRangoPiS_i)
        /*0020*/ 	.word	0x00000000
.L_5:


//--------------------- .nv.compat                --------------------------
	.section	.nv.compat,"",@"SHT_CUDA_COMPAT_INFO"
	.align	4
        /*0000*/ 	.byte	0x02, 0x09, 0x00, 0x00, 0x02, 0x02, 0x01, 0x00, 0x02, 0x05, 0x05, 0x00, 0x03, 0x07, 0x01, 0x01
        /*0010*/ 	.byte	0x02, 0x03, 0x00, 0x00, 0x02, 0x06, 0x01, 0x00, 0x04, 0x0b, 0x08, 0x00, 0x09, 0x00, 0x00, 0x00
        /*0020*/ 	.byte	0x00, 0x00, 0x00, 0x00


//--------------------- .nv.info._Z15ordenarPorRangoPiS_i --------------------------
	.section	.nv.info._Z15ordenarPorRangoPiS_i,"",@"SHT_CUDA_INFO"
	.sectionflags	@""
	.align	4


	//----- nvinfo : EIATTR_CUDA_API_VERSION
	.align		4
        /*0000*/ 	.byte	0x04, 0x37
        /*0002*/ 	.short	(.L_7 - .L_6)
.L_6:
        /*0004*/ 	.word	0x00000082


	//----- nvinfo : EIATTR_KPARAM_INFO
	.align		4
.L_7:
        /*0008*/ 	.byte	0x04, 0x17
        /*000a*/ 	.short	(.L_9 - .L_8)
.L_8:
        /*000c*/ 	.word	0x00000000
        /*0010*/ 	.short	0x0002
        /*0012*/ 	.short	0x0010
        /*0014*/ 	.byte	0x00, 0xf0, 0x11, 0x00


	//----- nvinfo : EIATTR_KPARAM_INFO
	.align		4
.L_9:
        /*0018*/ 	.byte	0x04, 0x17
        /*001a*/ 	.short	(.L_11 - .L_10)
.L_10:
        /*001c*/ 	.word	0x00000000
        /*0020*/ 	.short	0x0001
        /*0022*/ 	.short	0x0008
        /*0024*/ 	.byte	0x00, 0xf5, 0x21, 0x00


	//----- nvinfo : EIATTR_KPARAM_INFO
	.align		4
.L_11:
        /*0028*/ 	.byte	0x04, 0x17
        /*002a*/ 	.short	(.L_13 - .L_12)
.L_12:
        /*002c*/ 	.word	0x00000000
        /*0030*/ 	.short	0x0000
        /*0032*/ 	.short	0x0000
        /*0034*/ 	.byte	0x00, 0xf5, 0x21, 0x00


	//----- nvinfo : EIATTR_SPARSE_MMA_MASK
	.align		4
.L_13:
        /*0038*/ 	.byte	0x03, 0x50
        /*003a*/ 	.short	0x0000


	//----- nvinfo : EIATTR_MAXREG_COUNT
	.align		4
        /*003c*/ 	.byte	0x03, 0x1b
        /*003e*/ 	.short	0x00ff


	//----- nvinfo : EIATTR_MERCURY_ISA_VERSION
	.align		4
        /*0040*/ 	.byte	0x03, 0x5f
        /*0042*/ 	.short	0x0101


	//----- nvinfo : EIATTR_VRC_CTA_INIT_COUNT
	.align		4
        /*0044*/ 	.byte	0x02, 0x4a
	.zero		1
	.zero		1


	//----- nvinfo : EIATTR_EXIT_INSTR_OFFSETS
	.align		4
        /*0048*/ 	.byte	0x04, 0x1c
        /*004a*/ 	.short	(.L_15 - .L_14)


	//   ....[0]....
.L_14:
        /*004c*/ 	.word	0x00000a00


	//----- nvinfo : EIATTR_CRS_STACK_SIZE
	.align		4
.L_15:
        /*0050*/ 	.byte	0x04, 0x1e
        /*0052*/ 	.short	(.L_17 - .L_16)
.L_16:
        /*0054*/ 	.word	0x00000000


	//----- nvinfo : EIATTR_CBANK_PARAM_SIZE
	.align		4
.L_17:
        /*0058*/ 	.byte	0x03, 0x19
        /*005a*/ 	.short	0x0014


	//----- nvinfo : EIATTR_PARAM_CBANK
	.align		4
        /*005c*/ 	.byte	0x04, 0x0a
        /*005e*/ 	.short	(.L_19 - .L_18)
	.align		4
.L_18:
        /*0060*/ 	.word	index@(.nv.constant0._Z15ordenarPorRangoPiS_i)
        /*0064*/ 	.short	0x0380
        /*0066*/ 	.short	0x0014


	//----- nvinfo : EIATTR_SW_WAR
	.align		4
.L_19:
        /*0068*/ 	.byte	0x04, 0x36
        /*006a*/ 	.short	(.L_21 - .L_20)
.L_20:
        /*006c*/ 	.word	0x00000008
.L_21:


//--------------------- .nv.callgraph             --------------------------
	.section	.nv.callgraph,"",@"SHT_CUDA_CALLGRAPH"
	.align	4
	.sectionentsize	8
	.align		4
        /*0000*/ 	.word	0x00000000
	.align		4
        /*0004*/ 	.word	0xffffffff
	.align		4
        /*0008*/ 	.word	0x00000000
	.align		4
        /*000c*/ 	.word	0xfffffffe
	.align		4
        /*0010*/ 	.word	0x00000000
	.align		4
        /*0014*/ 	.word	0xfffffffd
	.align		4
        /*0018*/ 	.word	0x00000000
	.align		4
        /*001c*/ 	.word	0xfffffffc


//--------------------- .text._Z15ordenarPorRangoPiS_i --------------------------
	.section	.text._Z15ordenarPorRangoPiS_i,"ax",@progbits
	.align	128
        .global         _Z15ordenarPorRangoPiS_i
        .type           _Z15ordenarPorRangoPiS_i,@function
        .size           _Z15ordenarPorRangoPiS_i,(.L_x_7 - _Z15ordenarPorRangoPiS_i)
        .other          _Z15ordenarPorRangoPiS_i,@"STO_CUDA_ENTRY STV_DEFAULT"
_Z15ordenarPorRangoPiS_i:
.text._Z15ordenarPorRangoPiS_i:
[----:B------:R-:W-:Y:S01]  /*0000*/  LDC R1, c[0x0][0x37c] ;  /* 0x0000df00ff017b82 */ /* 0x000fe20000000800 */
[----:B------:R-:W0:Y:S07]  /*0010*/  S2R R7, SR_TID.X ;  /* 0x0000000000077919 */ /* 0x000e2e0000002100 */
[----:B------:R-:W0:Y:S01]  /*0020*/  S2UR UR4, SR_CTAID.X ;  /* 0x00000000000479c3 */ /* 0x000e220000002500 */
[----:B------:R-:W1:Y:S07]  /*0030*/  LDCU.64 UR6, c[0x0][0x358] ;  /* 0x00006b00ff0677ac */ /* 0x000e6e0008000a00 */
[----:B------:R-:W0:Y:S08]  /*0040*/  LDC R0, c[0x0][0x360] ;  /* 0x0000d800ff007b82 */ /* 0x000e300000000800 */
[----:B------:R-:W2:Y:S08]  /*0050*/  LDC.64 R2, c[0x0][0x380] ;  /* 0x0000e000ff027b82 */ /* 0x000eb00000000a00 */
[----:B------:R-:W3:Y:S01]  /*0060*/  LDC R6, c[0x0][0x390] ;  /* 0x0000e400ff067b82 */ /* 0x000ee20000000800 */
[----:B0-----:R-:W-:-:S04]  /*0070*/  IMAD R7, R0, UR4, R7 ;  /* 0x0000000400077c24 */ /* 0x001fc8000f8e0207 */
[----:B--2---:R-:W-:-:S05]  /*0080*/  IMAD.WIDE R4, R7, 0x4, R2 ;  /* 0x0000000407047825 */ /* 0x004fca00078e0202 */
[----:B-1----:R0:W5:Y:S01]  /*0090*/  LDG.E R0, desc[UR6][R4.64] ;  /* 0x0000000604007981 */ /* 0x002162000c1e1900 */
[----:B------:R-:W-:Y:S01]  /*00a0*/  BSSY.RECONVERGENT B0, `(.L_x_0) ;  /* 0x0000091000007945 */ /* 0x000fe20003800200 */
[----:B------:R-:W-:Y:S02]  /*00b0*/  CS2R R10, SRZ ;  /* 0x00000000000a7805 */ /* 0x000fe4000001ff00 */
[----:B---3--:R-:W-:-:S04]  /*00c0*/  ISETP.GE.AND P0, PT, R6, 0x1, PT ;  /* 0x000000010600780c */ /* 0x008fc80003f06270 */
[----:B------:R-:W-:-:S13]  /*00d0*/  ISETP.GE.OR P0, PT, R7, R6, !P0 ;  /* 0x000000060700720c */ /* 0x000fda0004706670 */
[----:B0-----:R-:W-:Y:S05]  /*00e0*/  @P0 BRA `(.L_x_1) ;  /* 0x0000000800300947 */ /* 0x001fea0003800000 */
[C---:B------:R-:W-:Y:S01]  /*00f0*/  ISETP.GE.U32.AND P0, PT, R6.reuse, 0x8, PT ;  /* 0x000000080600780c */ /* 0x040fe20003f06070 */
[----:B------:R-:W-:Y:S01]  /*0100*/  IMAD.MOV.U32 R8, RZ, RZ, RZ ;  /* 0x000000ffff087224 */ /* 0x000fe200078e00ff */
[----:B------:R-:W-:Y:S01]  /*0110*/  LOP3.LUT R12, R6, 0x7, RZ, 0xc0, !PT ;  /* 0x00000007060c7812 */ /* 0x000fe200078ec0ff */
[----:B------:R-:W-:-:S03]  /*0120*/  IMAD.MOV.U32 R10, RZ, RZ, RZ ;  /* 0x000000ffff0a7224 */ /* 0x000fc600078e00ff */
[----:B------:R-:W-:-:S07]  /*0130*/  ISETP.NE.AND P2, PT, R12, RZ, PT ;  /* 0x000000ff0c00720c */ /* 0x000fce0003f45270 */
[----:B------:R-:W-:Y:S06]  /*0140*/  @!P0 BRA `(.L_x_2) ;  /* 0x00000004000c8947 */ /* 0x000fec0003800000 */
[----:B------:R-:W0:Y:S01]  /*0150*/  LDCU.64 UR4, c[0x0][0x380] ;  /* 0x00007000ff0477ac */ /* 0x000e220008000a00 */
[----:B------:R-:W-:Y:S01]  /*0160*/  LOP3.LUT R8, R6, 0x7ffffff8, RZ, 0xc0, !PT ;  /* 0x7ffffff806087812 */ /* 0x000fe200078ec0ff */
[----:B------:R-:W-:Y:S01]  /*0170*/  IMAD.MOV.U32 R10, RZ, RZ, RZ ;  /* 0x000000ffff0a7224 */ /* 0x000fe200078e00ff */
[----:B0-----:R-:W-:-:S04]  /*0180*/  UIADD3 UR4, UP0, UPT, UR4, 0x10, URZ ;  /* 0x0000001004047890 */ /* 0x001fc8000ff1e0ff */
[----:B------:R-:W-:Y:S02]  /*0190*/  UIADD3.X UR5, UPT, UPT, URZ, UR5, URZ, UP0, !UPT ;  /* 0x00000005ff057290 */ /* 0x000fe400087fe4ff */
[----:B------:R-:W-:Y:S01]  /*01a0*/  IMAD.U32 R4, RZ, RZ, UR4 ;  /* 0x00000004ff047e24 */ /* 0x000fe2000f8e00ff */
[----:B------:R-:W-:-:S03]  /*01b0*/  UMOV UR4, URZ ;  /* 0x000000ff00047c82 */ /* 0x000fc60008000000 */
[----:B------:R-:W-:-:S07]  /*01c0*/  IMAD.U32 R5, RZ, RZ, UR5 ;  /* 0x00000005ff057e24 */ /* 0x000fce000f8e00ff */
.L_x_3:
[----:B------:R-:W2:Y:S04]  /*01d0*/  LDG.E R9, desc[UR6][R4.64+-0x10] ;  /* 0xfffff00604097981 */ /* 0x000ea8000c1e1900 */
[----:B------:R-:W3:Y:S04]  /*01e0*/  LDG.E R11, desc[UR6][R4.64+-0xc] ;  /* 0xfffff406040b7981 */ /* 0x000ee8000c1e1900 */
[----:B------:R-:W4:Y:S04]  /*01f0*/  LDG.E R13, desc[UR6][R4.64+-0x8] ;  /* 0xfffff806040d7981 */ /* 0x000f28000c1e1900 */
[----:B------:R-:W4:Y:S04]  /*0200*/  LDG.E R15, desc[UR6][R4.64+-0x4] ;  /* 0xfffffc06040f7981 */ /* 0x000f28000c1e1900 */
[----:B------:R-:W4:Y:S04]  /*0210*/  LDG.E R17, desc[UR6][R4.64] ;  /* 0x0000000604117981 */ /* 0x000f28000c1e1900 */
[----:B------:R-:W4:Y:S04]  /*0220*/  LDG.E R19, desc[UR6][R4.64+0x4] ;  /* 0x0000040604137981 */ /* 0x000f28000c1e1900 */
[----:B------:R-:W4:Y:S04]  /*0230*/  LDG.E R21, desc[UR6][R4.64+0x8] ;  /* 0x0000080604157981 */ /* 0x000f28000c1e1900 */
[----:B------:R-:W4:Y:S01]  /*0240*/  LDG.E R23, desc[UR6][R4.64+0xc] ;  /* 0x00000c0604177981 */ /* 0x000f22000c1e1900 */
[----:B------:R-:W-:Y:S01]  /*0250*/  UIADD3 UR5, UPT, UPT, UR4, 0x2, URZ ;  /* 0x0000000204057890 */ /* 0x000fe2000fffe0ff */
[----:B--2--5:R-:W-:-:S04]  /*0260*/  ISETP.NE.AND P1, PT, R0, R9, PT ;  /* 0x000000090000720c */ /* 0x024fc80003f25270 */
[C---:B------:R-:W-:Y:S02]  /*0270*/  ISETP.LT.AND P1, PT, R7.reuse, UR4, !P1 ;  /* 0x0000000407007c0c */ /* 0x040fe4000cf21270 */
[C---:B---3--:R-:W-:Y:S02]  /*0280*/  ISETP.NE.AND P0, PT, R0.reuse, R11, PT ;  /* 0x0000000b0000720c */ /* 0x048fe40003f05270 */
[----:B------:R-:W-:Y:S01]  /*0290*/  ISETP.GT.OR P1, PT, R0, R9, P1 ;  /* 0x000000090000720c */ /* 0x000fe20000f24670 */
[----:B------:R-:W-:Y:S01]  /*02a0*/  VIADD R9, R10, 0x1 ;  /* 0x000000010a097836 */ /* 0x000fe20000000000 */
[----:B------:R-:W-:Y:S02]  /*02b0*/  ISETP.LE.AND P0, PT, R7, UR4, !P0 ;  /* 0x0000000407007c0c */ /* 0x000fe4000c703270 */
[C---:B----4-:R-:W-:Y:S02]  /*02c0*/  ISETP.NE.AND P3, PT, R0.reuse, R13, PT ;  /* 0x0000000d0000720c */ /* 0x050fe40003f65270 */
[----:B------:R-:W-:-:S07]  /*02d0*/  ISETP.GT.OR P0, PT, R0, R11, P0 ;  /* 0x0000000b0000720c */ /* 0x000fce0000704670 */
[----:B------:R-:W-:Y:S01]  /*02e0*/  @!P1 IMAD.MOV R9, RZ, RZ, R10 ;  /* 0x000000ffff099224 */ /* 0x000fe200078e020a */
[----:B------:R-:W-:Y:S01]  /*02f0*/  ISETP.LT.AND P1, PT, R7, UR5, !P3 ;  /* 0x0000000507007c0c */ /* 0x000fe2000df21270 */
[----:B------:R-:W-:Y:S01]  /*0300*/  UIADD3 UR5, UPT, UPT, UR4, 0x3, URZ ;  /* 0x0000000304057890 */ /* 0x000fe2000fffe0ff */
[C---:B------:R-:W-:Y:S01]  /*0310*/  ISETP.NE.AND P3, PT, R0.reuse, R15, PT ;  /* 0x0000000f0000720c */ /* 0x040fe20003f65270 */
[----:B------:R-:W-:Y:S01]  /*0320*/  VIADD R10, R9, 0x1 ;  /* 0x00000001090a7836 */ /* 0x000fe20000000000 */
[----:B------:R-:W-:Y:S01]  /*0330*/  ISETP.GT.OR P1, PT, R0, R13, P1 ;  /* 0x0000000d0000720c */ /* 0x000fe20000f24670 */
[----:B------:R-:W-:Y:S02]  /*0340*/  @!P0 IMAD.MOV R10, RZ, RZ, R9 ;  /* 0x000000ffff0a8224 */ /* 0x000fe400078e0209 */
[----:B------:R-:W-:Y:S01]  /*0350*/  ISETP.LT.AND P3, PT, R7, UR5, !P3 ;  /* 0x0000000507007c0c */ /* 0x000fe2000df61270 */
[----:B------:R-:W-:Y:S01]  /*0360*/  UIADD3 UR5, UPT, UPT, UR4, 0x4, URZ ;  /* 0x0000000404057890 */ /* 0x000fe2000fffe0ff */
[----:B------:R-:W-:-:S02]  /*0370*/  VIADD R9, R10, 0x1 ;  /* 0x000000010a097836 */ /* 0x000fc40000000000 */
[C---:B------:R-:W-:Y:S02]  /*0380*/  ISETP.GT.OR P0, PT, R0.reuse, R15, P3 ;  /* 0x0000000f0000720c */ /* 0x040fe40001f04670 */
[----:B------:R-:W-:-:S04]  /*0390*/  ISETP.NE.AND P3, PT, R0, R17, PT ;  /* 0x000000110000720c */ /* 0x000fc80003f65270 */
[----:B------:R-:W-:Y:S01]  /*03a0*/  @!P1 IMAD.MOV R9, RZ, RZ, R10 ;  /* 0x000000ffff099224 */ /* 0x000fe200078e020a */
[----:B------:R-:W-:Y:S01]  /*03b0*/  ISETP.LT.AND P1, PT, R7, UR5, !P3 ;  /* 0x0000000507007c0c */ /* 0x000fe2000df21270 */
[----:B------:R-:W-:Y:S01]  /*03c0*/  UIADD3 UR5, UPT, UPT, UR4, 0x5, URZ ;  /* 0x0000000504057890 */ /* 0x000fe2000fffe0ff */
[C---:B------:R-:W-:Y:S01]  /*03d0*/  ISETP.NE.AND P3, PT, R0.reuse, R19, PT ;  /* 0x000000130000720c */ /* 0x040fe20003f65270 */
[----:B------:R-:W-:Y:S01]  /*03e0*/  VIADD R10, R9, 0x1 ;  /* 0x00000001090a7836 */ /* 0x000fe20000000000 */
[----:B------:R-:W-:Y:S02]  /*03f0*/  ISETP.GT.OR P1, PT, R0, R17, P1 ;  /* 0x000000110000720c */ /* 0x000fe40000f24670 */
[----:B------:R-:W-:Y:S01]  /*0400*/  @!P0 IMAD.MOV R10, RZ, RZ, R9 ;  /* 0x000000ffff0a8224 */ /* 0x000fe200078e0209 */
[----:B------:R-:W-:Y:S01]  /*0410*/  ISETP.LT.AND P3, PT, R7, UR5, !P3 ;  /* 0x0000000507007c0c */ /* 0x000fe2000df61270 */
[----:B------:R-:W-:Y:S02]  /*0420*/  UIADD3 UR5, UPT, UPT, UR4, 0x6, URZ ;  /* 0x0000000604057890 */ /* 0x000fe4000fffe0ff */
[----:B------:R-:W-:Y:S01]  /*0430*/  VIADD R9, R10, 0x1 ;  /* 0x000000010a097836 */ /* 0x000fe20000000000 */
[----:B------:R-:W-:-:S02]  /*0440*/  ISETP.GT.OR P0, PT, R0, R19, P3 ;  /* 0x000000130000720c */ /* 0x000fc40001f04670 */
[----:B------:R-:W-:-:S04]  /*0450*/  ISETP.NE.AND P3, PT, R0, R21, PT ;  /* 0x000000150000720c */ /* 0x000fc80003f65270 */
[----:B------:R-:W-:Y:S01]  /*0460*/  @!P1 IMAD.MOV R9, RZ, RZ, R10 ;  /* 0x000000ffff099224 */ /* 0x000fe200078e020a */
[----:B------:R-:W-:Y:S01]  /*0470*/  ISETP.LT.AND P1, PT, R7, UR5, !P3 ;  /* 0x0000000507007c0c */ /* 0x000fe2000df21270 */
[----:B------:R-:W-:Y:S01]  /*0480*/  UIADD3 UR5, UPT, UPT, UR4, 0x7, URZ ;  /* 0x0000000704057890 */ /* 0x000fe2000fffe0ff */
[C---:B------:R-:W-:Y:S01]  /*0490*/  ISETP.NE.AND P3, PT, R0.reuse, R23, PT ;  /* 0x000000170000720c */ /* 0x040fe20003f65270 */
[----:B------:R-:W-:Y:S01]  /*04a0*/  UIADD3 UR4, UPT, UPT, UR4, 0x8, URZ ;  /* 0x0000000804047890 */ /* 0x000fe2000fffe0ff */
[----:B------:R-:W-:Y:S01]  /*04b0*/  ISETP.GT.OR P1, PT, R0, R21, P1 ;  /* 0x000000150000720c */ /* 0x000fe20000f24670 */
[----:B------:R-:W-:Y:S02]  /*04c0*/  VIADD R10, R9, 0x1 ;  /* 0x00000001090a7836 */ /* 0x000fe40000000000 */
[----:B------:R-:W-:Y:S01]  /*04d0*/  ISETP.LT.AND P3, PT, R7, UR5, !P3 ;  /* 0x0000000507007c0c */ /* 0x000fe2000df61270 */
[----:B------:R-:W-:Y:S01]  /*04e0*/  @!P0 IMAD.MOV R10, RZ, RZ, R9 ;  /* 0x000000ffff0a8224 */ /* 0x000fe200078e0209 */
[----:B------:R-:W-:-:S02]  /*04f0*/  ISETP.NE.AND P0, PT, R8, UR4, PT ;  /* 0x0000000408007c0c */ /* 0x000fc4000bf05270 */
[----:B------:R-:W-:Y:S01]  /*0500*/  ISETP.GT.OR P3, PT, R0, R23, P3 ;  /* 0x000000170000720c */ /* 0x000fe20001f64670 */
[----:B------:R-:W-:-:S05]  /*0510*/  VIADD R9, R10, 0x1 ;  /* 0x000000010a097836 */ /* 0x000fca0000000000 */
[----:B------:R-:W-:Y:S01]  /*0520*/  @!P1 IMAD.MOV R9, RZ, RZ, R10 ;  /* 0x000000ffff099224 */ /* 0x000fe200078e020a */
[----:B------:R-:W-:-:S03]  /*0530*/  IADD3 R4, P1, PT, R4, 0x20, RZ ;  /* 0x0000002004047810 */ /* 0x000fc60007f3e0ff */
[----:B------:R-:W-:Y:S02]  /*0540*/  VIADD R10, R9, 0x1 ;  /* 0x00000001090a7836 */ /* 0x000fe40000000000 */
[----:B------:R-:W-:Y:S02]  /*0550*/  IMAD.X R5, RZ, RZ, R5, P1 ;  /* 0x000000ffff057224 */ /* 0x000fe400008e0605 */
[----:B------:R-:W-:Y:S01]  /*0560*/  @!P3 IMAD.MOV R10, RZ, RZ, R9 ;  /* 0x000000ffff0ab224 */ /* 0x000fe200078e0209 */
[----:B------:R-:W-:Y:S06]  /*0570*/  @P0 BRA `(.L_x_3) ;  /* 0xfffffffc00140947 */ /* 0x000fec000383ffff */
.L_x_2:
[----:B------:R-:W-:Y:S05]  /*0580*/  @!P2 BRA `(.L_x_4) ;  /* 0x000000040004a947 */ /* 0x000fea0003800000 */
[----:B------:R-:W-:Y:S02]  /*0590*/  ISETP.GE.U32.AND P0, PT, R12, 0x4, PT ;  /* 0x000000040c00780c */ /* 0x000fe40003f06070 */
[----:B------:R-:W-:-:S04]  /*05a0*/  LOP3.LUT R14, R6, 0x3, RZ, 0xc0, !PT ;  /* 0x00000003060e7812 */ /* 0x000fc800078ec0ff */
[----:B------:R-:W-:-:S07]  /*05b0*/  ISETP.NE.AND P2, PT, R14, RZ, PT ;  /* 0x000000ff0e00720c */ /* 0x000fce0003f45270 */
[----:B------:R-:W-:Y:S06]  /*05c0*/  @!P0 BRA `(.L_x_5) ;  /* 0x0000000000708947 */ /* 0x000fec0003800000 */
[----:B------:R-:W-:-:S05]  /*05d0*/  IMAD.WIDE.U32 R4, R8, 0x4, R2 ;  /* 0x0000000408047825 */ /* 0x000fca00078e0002 */
[----:B------:R-:W2:Y:S04]  /*05e0*/  LDG.E R9, desc[UR6][R4.64] ;  /* 0x0000000604097981 */ /* 0x000ea8000c1e1900 */
[----:B------:R-:W3:Y:S04]  /*05f0*/  LDG.E R11, desc[UR6][R4.64+0x4] ;  /* 0x00000406040b7981 */ /* 0x000ee8000c1e1900 */
[----:B------:R-:W4:Y:S04]  /*0600*/  LDG.E R13, desc[UR6][R4.64+0x8] ;  /* 0x00000806040d7981 */ /* 0x000f28000c1e1900 */
[----:B------:R0:W4:Y:S01]  /*0610*/  LDG.E R15, desc[UR6][R4.64+0xc] ;  /* 0x00000c06040f7981 */ /* 0x000122000c1e1900 */
[----:B------:R-:W-:-:S02]  /*0620*/  VIADD R12, R8, 0x2 ;  /* 0x00000002080c7836 */ /* 0x000fc40000000000 */
[----:B0-----:R-:W-:Y:S01]  /*0630*/  VIADD R4, R8, 0x3 ;  /* 0x0000000308047836 */ /* 0x001fe20000000000 */
[----:B--2--5:R-:W-:-:S04]  /*0640*/  ISETP.NE.AND P1, PT, R0, R9, PT ;  /* 0x000000090000720c */ /* 0x024fc80003f25270 */
[----:B------:R-:W-:Y:S02]  /*0650*/  ISETP.GT.AND P1, PT, R8, R7, !P1 ;  /* 0x000000070800720c */ /* 0x000fe40004f24270 */
[C---:B---3--:R-:W-:Y:S02]  /*0660*/  ISETP.NE.AND P0, PT, R0.reuse, R11, PT ;  /* 0x0000000b0000720c */ /* 0x048fe40003f05270 */
[----:B------:R-:W-:Y:S01]  /*0670*/  ISETP.GT.OR P1, PT, R0, R9, P1 ;  /* 0x000000090000720c */ /* 0x000fe20000f24670 */
[----:B------:R-:W-:Y:S01]  /*0680*/  VIADD R9, R10, 0x1 ;  /* 0x000000010a097836 */ /* 0x000fe20000000000 */
[----:B----4-:R-:W-:Y:S02]  /*0690*/  ISETP.NE.AND P3, PT, R0, R13, PT ;  /* 0x0000000d0000720c */ /* 0x010fe40003f65270 */
[CC--:B------:R-:W-:Y:S01]  /*06a0*/  ISETP.GE.AND P0, PT, R8.reuse, R7.reuse, !P0 ;  /* 0x000000070800720c */ /* 0x0c0fe20004706270 */
[----:B------:R-:W-:Y:S01]  /*06b0*/  VIADD R8, R8, 0x4 ;  /* 0x0000000408087836 */ /* 0x000fe20000000000 */
[----:B------:R-:W-:-:S02]  /*06c0*/  ISETP.GT.AND P3, PT, R12, R7, !P3 ;  /* 0x000000070c00720c */ /* 0x000fc40005f64270 */
[----:B------:R-:W-:-:S05]  /*06d0*/  ISETP.GT.OR P0, PT, R0, R11, P0 ;  /* 0x0000000b0000720c */ /* 0x000fca0000704670 */
[----:B------:R-:W-:Y:S01]  /*06e0*/  @!P1 IMAD.MOV R9, RZ, RZ, R10 ;  /* 0x000000ffff099224 */ /* 0x000fe200078e020a */
[C---:B------:R-:W-:Y:S02]  /*06f0*/  ISETP.GT.OR P1, PT, R0.reuse, R13, P3 ;  /* 0x0000000d0000720c */ /* 0x040fe40001f24670 */
[----:B------:R-:W-:Y:S01]  /*0700*/  ISETP.NE.AND P3, PT, R0, R15, PT ;  /* 0x0000000f0000720c */ /* 0x000fe20003f65270 */
[----:B------:R-:W-:-:S03]  /*0710*/  VIADD R5, R9, 0x1 ;  /* 0x0000000109057836 */ /* 0x000fc60000000000 */
[----:B------:R-:W-:Y:S01]  /*0720*/  ISETP.GT.AND P3, PT, R4, R7, !P3 ;  /* 0x000000070400720c */ /* 0x000fe20005f64270 */
[----:B------:R-:W-:-:S03]  /*0730*/  @!P0 IMAD.MOV R5, RZ, RZ, R9 ;  /* 0x000000ffff058224 */ /* 0x000fc600078e0209 */
[----:B------:R-:W-:Y:S01]  /*0740*/  ISETP.GT.OR P3, PT, R0, R15, P3 ;  /* 0x0000000f0000720c */ /* 0x000fe20001f64670 */
[----:B------:R-:W-:Y:S02]  /*0750*/  VIADD R4, R5, 0x1 ;  /* 0x0000000105047836 */ /* 0x000fe40000000000 */
[----:B------:R-:W-:-:S04]  /*0760*/  @!P1 IMAD.MOV R4, RZ, RZ, R5 ;  /* 0x000000ffff049224 */ /* 0x000fc800078e0205 */
[----:B------:R-:W-:-:S06]  /*0770*/  VIADD R10, R4, 0x1 ;  /* 0x00000001040a7836 */ /* 0x000fcc0000000000 */
[----:B------:R-:W-:-:S07]  /*0780*/  @!P3 IMAD.MOV R10, RZ, RZ, R4 ;  /* 0x000000ffff0ab224 */ /* 0x000fce00078e0204 */
.L_x_5:
[----:B------:R-:W-:Y:S05]  /*0790*/  @!P2 BRA `(.L_x_4) ;  /* 0x000000000080a947 */ /* 0x000fea0003800000 */
[----:B------:R-:W-:-:S13]  /*07a0*/  ISETP.NE.AND P3, PT, R14, 0x1, PT ;  /* 0x000000010e00780c */ /* 0x000fda0003f65270 */
[----:B------:R-:W-:-:S05]  /*07b0*/  @P3 IMAD.WIDE.U32 R4, R8, 0x4, R2 ;  /* 0x0000000408043825 */ /* 0x000fca00078e0002 */
[----:B------:R-:W2:Y:S04]  /*07c0*/  @P3 LDG.E R9, desc[UR6][R4.64] ;  /* 0x0000000604093981 */ /* 0x000ea8000c1e1900 */
[----:B------:R-:W3:Y:S01]  /*07d0*/  @P3 LDG.E R11, desc[UR6][R4.64+0x4] ;  /* 0x00000406040b3981 */ /* 0x000ee2000c1e1900 */
[----:B------:R-:W-:-:S04]  /*07e0*/  LOP3.LUT R6, R6, 0x1, RZ, 0xc0, !PT ;  /* 0x0000000106067812 */ /* 0x000fc800078ec0ff */
[----:B------:R-:W-:Y:S02]  /*07f0*/  ISETP.NE.U32.AND P2, PT, R6, 0x1, PT ;  /* 0x000000010600780c */ /* 0x000fe40003f45070 */
[C---:B--2--5:R-:W-:Y:S02]  /*0800*/  @P3 ISETP.NE.AND P0, PT, R0.reuse, R9, PT ;  /* 0x000000090000320c */ /* 0x064fe40003f05270 */
[----:B---3--:R-:W-:Y:S02]  /*0810*/  @P3 ISETP.NE.AND P4, PT, R0, R11, PT ;  /* 0x0000000b0000320c */ /* 0x008fe40003f85270 */
[CC--:B------:R-:W-:Y:S02]  /*0820*/  @P3 ISETP.GT.AND P1, PT, R8.reuse, R7.reuse, !P0 ;  /* 0x000000070800320c */ /* 0x0c0fe40004724270 */
[C---:B------:R-:W-:Y:S01]  /*0830*/  @P3 ISETP.GE.AND P0, PT, R8.reuse, R7, !P4 ;  /* 0x000000070800320c */ /* 0x040fe20006706270 */
[----:B------:R-:W-:-:S04]  /*0840*/  @P3 VIADD R8, R8, 0x2 ;  /* 0x0000000208083836 */ /* 0x000fc80000000000 */
[----:B------:R-:W-:-:S06]  /*0850*/  @!P2 IMAD.WIDE.U32 R2, R8, 0x4, R2 ;  /* 0x000000040802a825 */ /* 0x000fcc00078e0002 */
[----:B------:R0:W2:Y:S01]  /*0860*/  @!P2 LDG.E R3, desc[UR6][R2.64] ;  /* 0x000000060203a981 */ /* 0x0000a2000c1e1900 */
[----:B------:R-:W-:Y:S01]  /*0870*/  @P3 ISETP.GT.OR P4, PT, R0, R9, P1 ;  /* 0x000000090000320c */ /* 0x000fe20000f84670 */
[----:B------:R-:W-:Y:S01]  /*0880*/  @P3 VIADD R4, R10, 0x1 ;  /* 0x000000010a043836 */ /* 0x000fe20000000000 */
[----:B------:R-:W-:Y:S02]  /*0890*/  PLOP3.LUT P1, PT, PT, PT, PT, 0x80, 0x8 ;  /* 0x000000000008781c */ /* 0x000fe40003f2f070 */
[----:B------:R-:W-:Y:S02]  /*08a0*/  @P3 PLOP3.LUT P1, PT, P4, PT, PT, 0x80, 0x8 ;  /* 0x000000000008381c */ /* 0x000fe4000272f070 */
[----:B------:R-:W-:Y:S02]  /*08b0*/  @P3 ISETP.GT.OR P4, PT, R0, R11, P0 ;  /* 0x0000000b0000320c */ /* 0x000fe40000784670 */
[----:B------:R-:W-:Y:S02]  /*08c0*/  PLOP3.LUT P0, PT, PT, PT, PT, 0x80, 0x8 ;  /* 0x000000000008781c */ /* 0x000fe40003f0f070 */
[----:B------:R-:W-:-:S07]  /*08d0*/  @P3 PLOP3.LUT P0, PT, P4, PT, PT, 0x80, 0x8 ;  /* 0x000000000008381c */ /* 0x000fce000270f070 */
[----:B------:R-:W-:-:S04]  /*08e0*/  @!P1 IMAD.MOV R4, RZ, RZ, R10 ;  /* 0x000000ffff049224 */ /* 0x000fc800078e020a */
[----:B0-----:R-:W-:Y:S02]  /*08f0*/  @P3 VIADD R2, R4, 0x1 ;  /* 0x0000000104023836 */ /* 0x001fe40000000000 */
[----:B------:R-:W-:-:S04]  /*0900*/  @!P0 IMAD.MOV R2, RZ, RZ, R4 ;  /* 0x000000ffff028224 */ /* 0x000fc800078e0204 */
[----:B------:R-:W-:-:S04]  /*0910*/  @P3 IMAD.MOV.U32 R10, RZ, RZ, R2 ;  /* 0x000000ffff0a3224 */ /* 0x000fc800078e0002 */
[----:B------:R-:W-:Y:S01]  /*0920*/  @!P2 VIADD R2, R10, 0x1 ;  /* 0x000000010a02a836 */ /* 0x000fe20000000000 */
[----:B--2---:R-:W-:-:S04]  /*0930*/  @!P2 ISETP.NE.AND P4, PT, R0, R3, PT ;  /* 0x000000030000a20c */ /* 0x004fc80003f85270 */
[----:B------:R-:W-:-:S04]  /*0940*/  @!P2 ISETP.GT.AND P1, PT, R8, R7, !P4 ;  /* 0x000000070800a20c */ /* 0x000fc80006724270 */
[----:B------:R-:W-:Y:S02]  /*0950*/  @!P2 ISETP.GT.OR P4, PT, R0, R3, P1 ;  /* 0x000000030000a20c */ /* 0x000fe40000f84670 */
[----:B------:R-:W-:Y:S02]  /*0960*/  PLOP3.LUT P1, PT, PT, PT, PT, 0x80, 0x8 ;  /* 0x000000000008781c */ /* 0x000fe40003f2f070 */
[----:B------:R-:W-:-:S13]  /*0970*/  @!P2 PLOP3.LUT P1, PT, P4, PT, PT, 0x80, 0x8 ;  /* 0x000000000008a81c */ /* 0x000fda000272f070 */
[----:B------:R-:W-:-:S04]  /*0980*/  @!P1 IMAD.MOV R2, RZ, RZ, R10 ;  /* 0x000000ffff029224 */ /* 0x000fc800078e020a */
[----:B------:R-:W-:-:S07]  /*0990*/  @!P2 IMAD.MOV.U32 R10, RZ, RZ, R2 ;  /* 0x000000ffff0aa224 */ /* 0x000fce00078e0002 */
.L_x_4:
[----:B------:R-:W-:-:S07]  /*09a0*/  IMAD.MOV.U32 R11, RZ, RZ, RZ ;  /* 0x000000ffff0b7224 */ /* 0x000fce00078e00ff */
.L_x_1:
[----:B------:R-:W-:Y:S05]  /*09b0*/  BSYNC.RECONVERGENT B0 ;  /* 0x0000000000007941 */ /* 0x000fea0003800200 */
.L_x_0:
[----:B------:R-:W0:Y:S02]  /*09c0*/  LDCU.64 UR4, c[0x0][0x388] ;  /* 0x00007100ff0477ac */ /* 0x000e240008000a00 */
[----:B0-----:R-:W-:-:S04]  /*09d0*/  LEA R2, P0, R10, UR4, 0x2 ;  /* 0x000000040a027c11 */ /* 0x001fc8000f8010ff */
[----:B------:R-:W-:-:S05]  /*09e0*/  LEA.HI.X R3, R10, UR5, R11, 0x2, P0 ;  /* 0x000000050a037c11 */ /* 0x000fca00080f140b */
[----:B-----5:R-:W-:Y:S01]  /*09f0*/  STG.E desc[UR6][R2.64], R0 ;  /* 0x0000000002007986 */ /* 0x020fe2000c101906 */
[----:B------:R-:W-:Y:S05]  /*0a00*/  EXIT ;  /* 0x000000000000794d */ /* 0x000fea0003800000 */
.L_x_6:
[----:B------:R-:W-:-:S00]  /*0a10*/  BRA `(.L_x_6) ;  /* 0xfffffffc00fc7947 */ /* 0x000fc0000383ffff */
[----:B------:R-:W-:-:S00]  /*0a20*/  NOP ;  /* 0x0000000000007918 */ /* 0x000fc00000000000 */
        /* <DEDUP_REMOVED lines=13> */
.L_x_7:


//--------------------- .nv.shared.reserved.0     --------------------------
	.section	.nv.shared.reserved.0,"aw",@nobits
	.weak		__nv_reservedSMEM_offset_0_alias
	.size		__nv_reservedSMEM_offset_0_alias, 0, 64
	.other		__nv_reservedSMEM_offset_0_alias,@"STO_CUDA_RESERVED_SHARED STV_DEFAULT"
__nv_reservedSMEM_offset_0_alias:
	.zero		0
	.zero		64


//--------------------- .nv.constant0._Z15ordenarPorRangoPiS_i --------------------------
	.section	.nv.constant0._Z15ordenarPorRangoPiS_i,"a",@progbits
	.sectionflags	@""
	.align	4
.nv.constant0._Z15ordenarPorRangoPiS_i:
	.zero		916


//--------------------- SYMBOLS --------------------------

	.type		.nv.reservedSmem.offset0,@object
	.size		.nv.reservedSmem.offset0,0x4
